//
// Generated by NVIDIA NVVM Compiler
//
// Compiler Build ID: CL-36424714
// Cuda compilation tools, release 13.0, V13.0.88
// Based on NVVM 20.0.0
//

.version 9.0
.target sm_100
.address_size 64

	// .globl	_Z13simulateIsingPsS_ii
.extern .func  (.param .b32 func_retval0) vprintf
(
	.param .b64 vprintf_param_0,
	.param .b64 vprintf_param_1
)
;
.global .align 1 .b8 $str[5] = {37, 104, 100, 32};
.global .align 1 .b8 $str$1[3] = {10, 10};

.visible .entry _Z13simulateIsingPsS_ii(
	.param .u64 .ptr .align 1 _Z13simulateIsingPsS_ii_param_0,
	.param .u64 .ptr .align 1 _Z13simulateIsingPsS_ii_param_1,
	.param .u32 _Z13simulateIsingPsS_ii_param_2,
	.param .u32 _Z13simulateIsingPsS_ii_param_3
)
{
	.local .align 8 .b8 	__local_depot0[8];
	.reg .b64 	%SP;
	.reg .b64 	%SPL;
	.reg .pred 	%p<8>;
	.reg .b16 	%rs<11>;
	.reg .b32 	%r<35>;
	.reg .b64 	%rd<35>;

	mov.u64 	%SPL, __local_depot0;
	cvta.local.u64 	%SP, %SPL;
	ld.param.u64 	%rd9, [_Z13simulateIsingPsS_ii_param_0];
	ld.param.u64 	%rd8, [_Z13simulateIsingPsS_ii_param_1];
	ld.param.u32 	%r7, [_Z13simulateIsingPsS_ii_param_3];
	cvta.to.global.u64 	%rd1, %rd9;
	add.u64 	%rd10, %SP, 0;
	add.u64 	%rd2, %SPL, 0;
	mov.u32 	%r1, %tid.x;
	setp.ne.s32 	%p1, %r1, 0;
	@%p1 bra 	$L__BB0_9;
	add.s32 	%r2, %r7, 2;
	setp.eq.s32 	%p2, %r2, 0;
	@%p2 bra 	$L__BB0_8;
	mul.lo.s32 	%r8, %r2, %r2;
	max.u32 	%r3, %r8, 1;
	setp.lt.u32 	%p3, %r8, 4;
	mov.b64 	%rd34, 0;
	@%p3 bra 	$L__BB0_6;
	and.b32  	%r9, %r3, -4;
	neg.s32 	%r34, %r9;
	add.s64 	%rd33, %rd1, 4;
	mov.u64 	%rd12, $str;
$L__BB0_4:
	ld.global.s16 	%r10, [%rd33+-4];
	st.local.u32 	[%rd2], %r10;
	cvta.global.u64 	%rd13, %rd12;
	{ // callseq 0, 0
	.param .b64 param0;
	st.param.b64 	[param0], %rd13;
	.param .b64 param1;
	st.param.b64 	[param1], %rd10;
	.param .b32 retval0;
	call.uni (retval0), 
	vprintf, 
	(
	param0, 
	param1
	);
	ld.param.b32 	%r11, [retval0];
	} // callseq 0
	ld.global.s16 	%r13, [%rd33+-2];
	st.local.u32 	[%rd2], %r13;
	{ // callseq 1, 0
	.param .b64 param0;
	st.param.b64 	[param0], %rd13;
	.param .b64 param1;
	st.param.b64 	[param1], %rd10;
	.param .b32 retval0;
	call.uni (retval0), 
	vprintf, 
	(
	param0, 
	param1
	);
	ld.param.b32 	%r14, [retval0];
	} // callseq 1
	ld.global.s16 	%r16, [%rd33];
	st.local.u32 	[%rd2], %r16;
	{ // callseq 2, 0
	.param .b64 param0;
	st.param.b64 	[param0], %rd13;
	.param .b64 param1;
	st.param.b64 	[param1], %rd10;
	.param .b32 retval0;
	call.uni (retval0), 
	vprintf, 
	(
	param0, 
	param1
	);
	ld.param.b32 	%r17, [retval0];
	} // callseq 2
	ld.global.s16 	%r19, [%rd33+2];
	st.local.u32 	[%rd2], %r19;
	{ // callseq 3, 0
	.param .b64 param0;
	st.param.b64 	[param0], %rd13;
	.param .b64 param1;
	st.param.b64 	[param1], %rd10;
	.param .b32 retval0;
	call.uni (retval0), 
	vprintf, 
	(
	param0, 
	param1
	);
	ld.param.b32 	%r20, [retval0];
	} // callseq 3
	add.s32 	%r34, %r34, 4;
	add.s64 	%rd33, %rd33, 8;
	setp.ne.s32 	%p4, %r34, 0;
	@%p4 bra 	$L__BB0_4;
	cvt.u64.u32 	%rd34, %r9;
$L__BB0_6:
	and.b32  	%r23, %r3, 1;
	setp.eq.b32 	%p5, %r23, 1;
	not.pred 	%p6, %p5;
	@%p6 bra 	$L__BB0_8;
	shl.b64 	%rd15, %rd34, 1;
	add.s64 	%rd16, %rd1, %rd15;
	ld.global.s16 	%r24, [%rd16];
	st.local.u32 	[%rd2], %r24;
	mov.u64 	%rd17, $str;
	cvta.global.u64 	%rd18, %rd17;
	{ // callseq 4, 0
	.param .b64 param0;
	st.param.b64 	[param0], %rd18;
	.param .b64 param1;
	st.param.b64 	[param1], %rd10;
	.param .b32 retval0;
	call.uni (retval0), 
	vprintf, 
	(
	param0, 
	param1
	);
	ld.param.b32 	%r25, [retval0];
	} // callseq 4
$L__BB0_8:
	mov.u64 	%rd20, $str$1;
	cvta.global.u64 	%rd21, %rd20;
	{ // callseq 5, 0
	.param .b64 param0;
	st.param.b64 	[param0], %rd21;
	.param .b64 param1;
	st.param.b64 	[param1], 0;
	.param .b32 retval0;
	call.uni (retval0), 
	vprintf, 
	(
	param0, 
	param1
	);
	ld.param.b32 	%r27, [retval0];
	} // callseq 5
$L__BB0_9:
	cvta.to.global.u64 	%rd22, %rd8;
	shl.b32 	%r29, %r1, 1;
	div.u32 	%r30, %r29, %r7;
	add.s32 	%r31, %r1, %r7;
	add.s32 	%r32, %r31, %r30;
	add.s32 	%r33, %r32, 3;
	cvt.s64.s32 	%rd23, %r33;
	mul.wide.s32 	%rd24, %r33, 2;
	add.s64 	%rd25, %rd1, %rd24;
	ld.global.u16 	%rs1, [%rd25+-2];
	ld.global.u16 	%rs2, [%rd25+2];
	cvt.s64.s32 	%rd26, %r7;
	sub.s64 	%rd27, %rd23, %rd26;
	shl.b64 	%rd28, %rd27, 1;
	add.s64 	%rd29, %rd1, %rd28;
	ld.global.u16 	%rs3, [%rd29+-4];
	mul.wide.s32 	%rd30, %r7, 2;
	add.s64 	%rd31, %rd25, %rd30;
	ld.global.u16 	%rs4, [%rd31+4];
	ld.global.u16 	%rs5, [%rd25];
	add.s16 	%rs6, %rs2, %rs1;
	add.s16 	%rs7, %rs6, %rs3;
	add.s16 	%rs8, %rs7, %rs4;
	add.s16 	%rs9, %rs8, %rs5;
	setp.lt.s16 	%p7, %rs9, 1;
	selp.b16 	%rs10, -1, 1, %p7;
	add.s64 	%rd32, %rd22, %rd24;
	st.global.u16 	[%rd32], %rs10;
	bar.sync 	0;
	ret;

}


// ===== COMPILED SASS (sm_100) =====

	.target	sm_100

	.elftype	@"ET_EXEC"


//--------------------- .note.nv.tkinfo           --------------------------
	.section	.note.nv.tkinfo,"",@"SHT_NOTE"
	.sectionflags	@"SHF_NOTE_NV_TKINFO"
	.tkinfo
        /*0018*/ 	.word	0x00000002
        /*0030*/ 	.string	""
        /*0030*/ 	.string	"ptxas"
        /*0030*/ 	.string	"Cuda compilation tools, release 13.0, V13.0.88"
        /*0030*/ 	.string	"Build cuda_13.0.r13.0/compiler.36424714_0"
        /*0030*/ 	.string	"-arch sm_100 -m 64 "



//--------------------- .note.nv.cuinfo           --------------------------
	.section	.note.nv.cuinfo,"",@"SHT_NOTE"
	.sectionflags	@"SHF_NOTE_NV_CUINFO"
        /*0018*/ 	.short	0x0002
        /*001a*/ 	.short	0x0064
        /*001c*/ 	.short	0x0082
	.zero		2


//--------------------- .nv.info                  --------------------------
	.section	.nv.info,"",@"SHT_CUDA_INFO"
	.align	4


	//----- nvinfo : EIATTR_REGCOUNT
	.align		4
        /*0000*/ 	.byte	0x04, 0x2f
        /*0002*/ 	.short	(.L_3 - .L_2)
	.align		4
.L_2:
        /*0004*/ 	.word	index@(_Z13simulateIsingPsS_ii)
        /*0008*/ 	.word	0x0000001d


	//----- nvinfo : EIATTR_FRAME_SIZE
	.align		4
.L_3:
        /*000c*/ 	.byte	0x04, 0x11
        /*000e*/ 	.short	(.L_5 - .L_4)
	.align		4
.L_4:
        /*0010*/ 	.word	index@(_Z13simulateIsingPsS_ii)
        /*0014*/ 	.word	0x00000008


	//----- nvinfo : EIATTR_MIN_STACK_SIZE
	.align		4
.L_5:
        /*0018*/ 	.byte	0x04, 0x12
        /*001a*/ 	.short	(.L_7 - .L_6)
	.align		4
.L_6:
        /*001c*/ 	.word	index@(_Z13simulateIsingPsS_ii)
        /*0020*/ 	.word	0x00000008
.L_7:


//--------------------- .nv.compat                --------------------------
	.section	.nv.compat,"",@"SHT_CUDA_COMPAT_INFO"
	.align	4
        /*0000*/ 	.byte	0x02, 0x09, 0x00, 0x00, 0x02, 0x02, 0x01, 0x00, 0x02, 0x05, 0x05, 0x00, 0x03, 0x07, 0x01, 0x01
        /*0010*/ 	.byte	0x02, 0x03, 0x00, 0x00, 0x02, 0x06, 0x01, 0x00, 0x04, 0x0b, 0x08, 0x00, 0x09, 0x00, 0x00, 0x00
        /*0020*/ 	.byte	0x00, 0x00, 0x00, 0x00


//--------------------- .nv.info._Z13simulateIsingPsS_ii --------------------------
	.section	.nv.info._Z13simulateIsingPsS_ii,"",@"SHT_CUDA_INFO"
	.sectionflags	@""
	.align	4


	//----- nvinfo : EIATTR_CUDA_API_VERSION
	.align		4
        /*0000*/ 	.byte	0x04, 0x37
        /*0002*/ 	.short	(.L_9 - .L_8)
.L_8:
        /*0004*/ 	.word	0x00000082


	//----- nvinfo : EIATTR_KPARAM_INFO
	.align		4
.L_9:
        /*0008*/ 	.byte	0x04, 0x17
        /*000a*/ 	.short	(.L_11 - .L_10)
.L_10:
        /*000c*/ 	.word	0x00000000
        /*0010*/ 	.short	0x0003
        /*0012*/ 	.short	0x0014
        /*0014*/ 	.byte	0x00, 0xf0, 0x11, 0x00


	//----- nvinfo : EIATTR_KPARAM_INFO
	.align		4
.L_11:
        /*0018*/ 	.byte	0x04, 0x17
        /*001a*/ 	.short	(.L_13 - .L_12)
.L_12:
        /*001c*/ 	.word	0x00000000
        /*0020*/ 	.short	0x0002
        /*0022*/ 	.short	0x0010
        /*0024*/ 	.byte	0x00, 0xf0, 0x11, 0x00


	//----- nvinfo : EIATTR_KPARAM_INFO
	.align		4
.L_13:
        /*0028*/ 	.byte	0x04, 0x17
        /*002a*/ 	.short	(.L_15 - .L_14)
.L_14:
        /*002c*/ 	.word	0x00000000
        /*0030*/ 	.short	0x0001
        /*0032*/ 	.short	0x0008
        /*0034*/ 	.byte	0x00, 0xf5, 0x21, 0x00


	//----- nvinfo : EIATTR_KPARAM_INFO
	.align		4
.L_15:
        /*0038*/ 	.byte	0x04, 0x17
        /*003a*/ 	.short	(.L_17 - .L_16)
.L_16:
        /*003c*/ 	.word	0x00000000
        /*0040*/ 	.short	0x0000
        /*0042*/ 	.short	0x0000
        /*0044*/ 	.byte	0x00, 0xf5, 0x21, 0x00


	//----- nvinfo : EIATTR_SPARSE_MMA_MASK
	.align		4
.L_17:
        /*0048*/ 	.byte	0x03, 0x50
        /*004a*/ 	.short	0x0000


	//----- nvinfo : EIATTR_MAXREG_COUNT
	.align		4
        /*004c*/ 	.byte	0x03, 0x1b
        /*004e*/ 	.short	0x00ff


	//----- nvinfo : EIATTR_NUM_BARRIERS
	.align		4
        /*0050*/ 	.byte	0x02, 0x4c
        /*0052*/ 	.byte	0x01
	.zero		1


	//----- nvinfo : EIATTR_EXTERNS
	.align		4
        /*0054*/ 	.byte	0x04, 0x0f
        /*0056*/ 	.short	(.L_19 - .L_18)


	//   ....[0]....
	.align		4
.L_18:
        /*0058*/ 	.word	index@(vprintf)


	//----- nvinfo : EIATTR_MERCURY_ISA_VERSION
	.align		4
.L_19:
        /*005c*/ 	.byte	0x03, 0x5f
        /*005e*/ 	.short	0x0101


	//----- nvinfo : EIATTR_VRC_CTA_INIT_COUNT
	.align		4
        /*0060*/ 	.byte	0x02, 0x4a
	.zero		1
	.zero		1


	//----- nvinfo : EIATTR_SYSCALL_OFFSETS
	.align		4
        /*0064*/ 	.byte	0x04, 0x46
        /*0066*/ 	.short	(.L_21 - .L_20)


	//   ....[0]....
.L_20:
        /*0068*/ 	.word	0x00000290


	//   ....[1]....
        /*006c*/ 	.word	0x00000330


	//   ....[2]....
        /*0070*/ 	.word	0x000003d0


	//   ....[3]....
        /*0074*/ 	.word	0x00000470


	//   ....[4]....
        /*0078*/ 	.word	0x000005f0


	//   ....[5]....
        /*007c*/ 	.word	0x00000670


	//----- nvinfo : EIATTR_EXIT_INSTR_OFFSETS
	.align		4
.L_21:
        /*0080*/ 	.byte	0x04, 0x1c
        /*0082*/ 	.short	(.L_23 - .L_22)


	//   ....[0]....
.L_22:
        /*0084*/ 	.word	0x00000980


	//----- nvinfo : EIATTR_CRS_STACK_SIZE
	.align		4
.L_23:
        /*0088*/ 	.byte	0x04, 0x1e
        /*008a*/ 	.short	(.L_25 - .L_24)
.L_24:
        /*008c*/ 	.word	0x00000000


	//----- nvinfo : EIATTR_CBANK_PARAM_SIZE
	.align		4
.L_25:
        /*0090*/ 	.byte	0x03, 0x19
        /*0092*/ 	.short	0x0018


	//----- nvinfo : EIATTR_PARAM_CBANK
	.align		4
        /*0094*/ 	.byte	0x04, 0x0a
        /*0096*/ 	.short	(.L_27 - .L_26)
	.align		4
.L_26:
        /*0098*/ 	.word	index@(.nv.constant0._Z13simulateIsingPsS_ii)
        /*009c*/ 	.short	0x0380
        /*009e*/ 	.short	0x0018


	//----- nvinfo : EIATTR_SW_WAR
	.align		4
.L_27:
        /*00a0*/ 	.byte	0x04, 0x36
        /*00a2*/ 	.short	(.L_29 - .L_28)
.L_28:
        /*00a4*/ 	.word	0x00000008
.L_29:


//--------------------- .nv.callgraph             --------------------------
	.section	.nv.callgraph,"",@"SHT_CUDA_CALLGRAPH"
	.align	4
	.sectionentsize	8
	.align		4
        /*0000*/ 	.word	0x00000000
	.align		4
        /*0004*/ 	.word	0xffffffff
	.align		4
        /*0008*/ 	.word	index@(_Z13simulateIsingPsS_ii)
	.align		4
        /*000c*/ 	.word	index@(vprintf)
	.align		4
        /*0010*/ 	.word	0x00000000
	.align		4
        /*0014*/ 	.word	0xfffffffe
	.align		4
        /*0018*/ 	.word	0x00000000
	.align		4
        /*001c*/ 	.word	0xfffffffd
	.align		4
        /*0020*/ 	.word	0x00000000
	.align		4
        /*0024*/ 	.word	0xfffffffc


//--------------------- .nv.constant4             --------------------------
	.section	.nv.constant4,"a",@progbits
	.align	8
	.align		8
.nv.constant4:
        /*0000*/ 	.dword	vprintf
	.align		8
        /*0008*/ 	.dword	$str
	.align		8
        /*0010*/ 	.dword	$str$1


//--------------------- .text._Z13simulateIsingPsS_ii --------------------------
	.section	.text._Z13simulateIsingPsS_ii,"ax",@progbits
	.align	128
        .global         _Z13simulateIsingPsS_ii
        .type           _Z13simulateIsingPsS_ii,@function
        .size           _Z13simulateIsingPsS_ii,(.L_x_11 - _Z13simulateIsingPsS_ii)
        .other          _Z13simulateIsingPsS_ii,@"STO_CUDA_ENTRY STV_DEFAULT"
_Z13simulateIsingPsS_ii:
.text._Z13simulateIsingPsS_ii:
[----:B------:R-:W0:Y:S01]  /*0000*/  LDC R1, c[0x0][0x37c] ;  /* 0x0000df00ff017b82 */ /* 0x000e220000000800 */
[----:B------:R-:W1:Y:S01]  /*0010*/  S2R R25, SR_TID.X ;  /* 0x0000000000197919 */ /* 0x000e620000002100 */
[----:B------:R-:W2:Y:S01]  /*0020*/  LDCU UR4, c[0x0][0x2f8] ;  /* 0x00005f00ff0477ac */ /* 0x000ea20008000800 */
[----:B0-----:R-:W-:Y:S01]  /*0030*/  VIADD R1, R1, 0xfffffff8 ;  /* 0xfffffff801017836 */ /* 0x001fe20000000000 */
[----:B------:R-:W-:Y:S01]  /*0040*/  BSSY.RECONVERGENT B7, `(.L_x_0) ;  /* 0x0000064000077945 */ /* 0x000fe20003800200 */
[----:B------:R-:W0:Y:S01]  /*0050*/  LDCU UR5, c[0x0][0x2fc] ;  /* 0x00005f80ff0577ac */ /* 0x000e220008000800 */
[----:B------:R-:W3:Y:S02]  /*0060*/  LDCU.64 UR36, c[0x0][0x358] ;  /* 0x00006b00ff2477ac */ /* 0x000ee40008000a00 */
[----:B--2---:R-:W-:-:S05]  /*0070*/  IADD3 R22, P1, PT, R1, UR4, RZ ;  /* 0x0000000401167c10 */ /* 0x004fca000ff3e0ff */
[----:B0-----:R-:W-:Y:S01]  /*0080*/  IMAD.X R19, RZ, RZ, UR5, P1 ;  /* 0x00000005ff137e24 */ /* 0x001fe200088e06ff */
[----:B-1----:R-:W-:-:S13]  /*0090*/  ISETP.NE.AND P0, PT, R25, RZ, PT ;  /* 0x000000ff1900720c */ /* 0x002fda0003f05270 */
[----:B---3--:R-:W-:Y:S05]  /*00a0*/  @P0 BRA `(.L_x_1) ;  /* 0x0000000400740947 */ /* 0x008fea0003800000 */
[----:B------:R-:W0:Y:S02]  /*00b0*/  LDC R0, c[0x0][0x394] ;  /* 0x0000e500ff007b82 */ /* 0x000e240000000800 */
[----:B0-----:R-:W-:-:S05]  /*00c0*/  VIADD R0, R0, 0x2 ;  /* 0x0000000200007836 */ /* 0x001fca0000000000 */
[----:B------:R-:W-:-:S13]  /*00d0*/  ISETP.NE.AND P0, PT, R0, RZ, PT ;  /* 0x000000ff0000720c */ /* 0x000fda0003f05270 */
[----:B------:R-:W-:Y:S05]  /*00e0*/  @!P0 BRA `(.L_x_2) ;  /* 0x0000000400448947 */ /* 0x000fea0003800000 */
[----:B------:R-:W-:Y:S01]  /*00f0*/  IMAD R0, R0, R0, RZ ;  /* 0x0000000000007224 */ /* 0x000fe200078e02ff */
[----:B------:R-:W-:-:S04]  /*0100*/  CS2R R4, SRZ ;  /* 0x0000000000047805 */ /* 0x000fc8000001ff00 */
[C---:B------:R-:W-:Y:S02]  /*0110*/  ISETP.GE.U32.AND P0, PT, R0.reuse, 0x4, PT ;  /* 0x000000040000780c */ /* 0x040fe40003f06070 */
[----:B------:R-:W-:-:S11]  /*0120*/  VIMNMX.U32 R23, PT, PT, R0, 0x1, !PT ;  /* 0x0000000100177848 */ /* 0x000fd60007fe0000 */
[----:B------:R-:W-:Y:S05]  /*0130*/  @!P0 BRA `(.L_x_3) ;  /* 0x0000000000ec8947 */ /* 0x000fea0003800000 */
[----:B------:R-:W0:Y:S01]  /*0140*/  LDCU.64 UR4, c[0x0][0x380] ;  /* 0x00007000ff0477ac */ /* 0x000e220008000a00 */
[----:B------:R-:W-:Y:S01]  /*0150*/  LOP3.LUT R24, R23, 0xfffffffc, RZ, 0xc0, !PT ;  /* 0xfffffffc17187812 */ /* 0x000fe200078ec0ff */
[----:B------:R-:W-:Y:S04]  /*0160*/  BSSY.RECONVERGENT B6, `(.L_x_4) ;  /* 0x0000036000067945 */ /* 0x000fe80003800200 */
[----:B------:R-:W-:Y:S01]  /*0170*/  IMAD.MOV R18, RZ, RZ, -R24 ;  /* 0x000000ffff127224 */ /* 0x000fe200078e0a18 */
[----:B0-----:R-:W-:-:S04]  /*0180*/  UIADD3 UR4, UP0, UPT, UR4, 0x4, URZ ;  /* 0x0000000404047890 */ /* 0x001fc8000ff1e0ff */
[----:B------:R-:W-:Y:S02]  /*0190*/  UIADD3.X UR5, UPT, UPT, URZ, UR5, URZ, UP0, !UPT ;  /* 0x00000005ff057290 */ /* 0x000fe400087fe4ff */
[----:B------:R-:W-:-:S04]  /*01a0*/  IMAD.U32 R16, RZ, RZ, UR4 ;  /* 0x00000004ff107e24 */ /* 0x000fc8000f8e00ff */
[----:B------:R-:W-:-:S07]  /*01b0*/  IMAD.U32 R17, RZ, RZ, UR5 ;  /* 0x00000005ff117e24 */ /* 0x000fce000f8e00ff */
.L_x_9:
[----:B------:R-:W2:Y:S01]  /*01c0*/  LDG.E.S16 R0, desc[UR36][R16.64+-0x4] ;  /* 0xfffffc2410007981 */ /* 0x000ea2000c1e1700 */
[----:B------:R-:W-:Y:S01]  /*01d0*/  MOV R2, 0x0 ;  /* 0x0000000000027802 */ /* 0x000fe20000000f00 */
[----:B------:R-:W0:Y:S01]  /*01e0*/  LDCU.64 UR4, c[0x4][0x8] ;  /* 0x01000100ff0477ac */ /* 0x000e220008000a00 */
[----:B------:R-:W-:Y:S02]  /*01f0*/  VIADD R18, R18, 0x4 ;  /* 0x0000000412127836 */ /* 0x000fe40000000000 */
[----:B------:R1:W3:Y:S01]  /*0200*/  LDC.64 R8, c[0x4][R2] ;  /* 0x0100000002087b82 */ /* 0x0002e20000000a00 */
[----:B------:R-:W-:Y:S02]  /*0210*/  IMAD.MOV.U32 R6, RZ, RZ, R22 ;  /* 0x000000ffff067224 */ /* 0x000fe400078e0016 */
[----:B------:R-:W-:Y:S01]  /*0220*/  ISETP.NE.AND P0, PT, R18, RZ, PT ;  /* 0x000000ff1200720c */ /* 0x000fe20003f05270 */
[----:B------:R-:W-:-:S03]  /*0230*/  IMAD.MOV.U32 R7, RZ, RZ, R19 ;  /* 0x000000ffff077224 */ /* 0x000fc600078e0013 */
[----:B------:R-:W-:Y:S02]  /*0240*/  P2R R26, PR, RZ, 0x1 ;  /* 0x00000001ff1a7803 */ /* 0x000fe40000000000 */
[----:B0-----:R-:W-:Y:S01]  /*0250*/  MOV R4, UR4 ;  /* 0x0000000400047c02 */ /* 0x001fe20008000f00 */
[----:B------:R-:W-:Y:S01]  /*0260*/  IMAD.U32 R5, RZ, RZ, UR5 ;  /* 0x00000005ff057e24 */ /* 0x000fe2000f8e00ff */
[----:B--23--:R1:W-:Y:S06]  /*0270*/  STL [R1], R0 ;  /* 0x0000000001007387 */ /* 0x00c3ec0000100800 */
[----:B------:R-:W-:-:S07]  /*0280*/  LEPC R20, `(.L_x_5) ;  /* 0x000000001014794e */ /* 0x000fce0000000000 */
[----:B-1----:R-:W-:Y:S05]  /*0290*/  CALL.ABS.NOINC R8 ;  /* 0x0000000008007343 */ /* 0x002fea0003c00000 */
.L_x_5:
[----:B------:R-:W2:Y:S01]  /*02a0*/  LDG.E.S16 R0, desc[UR36][R16.64+-0x2] ;  /* 0xfffffe2410007981 */ /* 0x000ea2000c1e1700 */
[----:B------:R0:W1:Y:S01]  /*02b0*/  LDC.64 R8, c[0x4][R2] ;  /* 0x0100000002087b82 */ /* 0x0000620000000a00 */
[----:B------:R-:W3:Y:S01]  /*02c0*/  LDCU.64 UR4, c[0x4][0x8] ;  /* 0x01000100ff0477ac */ /* 0x000ee20008000a00 */
[----:B------:R-:W-:Y:S01]  /*02d0*/  MOV R6, R22 ;  /* 0x0000001600067202 */ /* 0x000fe20000000f00 */
[----:B------:R-:W-:Y:S02]  /*02e0*/  IMAD.MOV.U32 R7, RZ, RZ, R19 ;  /* 0x000000ffff077224 */ /* 0x000fe400078e0013 */
[----:B---3--:R-:W-:Y:S02]  /*02f0*/  IMAD.U32 R4, RZ, RZ, UR4 ;  /* 0x00000004ff047e24 */ /* 0x008fe4000f8e00ff */
[----:B------:R-:W-:Y:S01]  /*0300*/  IMAD.U32 R5, RZ, RZ, UR5 ;  /* 0x00000005ff057e24 */ /* 0x000fe2000f8e00ff */
[----:B-12---:R0:W-:Y:S06]  /*0310*/  STL [R1], R0 ;  /* 0x0000000001007387 */ /* 0x0061ec0000100800 */
[----:B------:R-:W-:-:S07]  /*0320*/  LEPC R20, `(.L_x_6) ;  /* 0x000000001014794e */ /* 0x000fce0000000000 */
[----:B0-----:R-:W-:Y:S05]  /*0330*/  CALL.ABS.NOINC R8 ;  /* 0x0000000008007343 */ /* 0x001fea0003c00000 */
.L_x_6:
[----:B------:R-:W2:Y:S01]  /*0340*/  LDG.E.S16 R0, desc[UR36][R16.64] ;  /* 0x0000002410007981 */ /* 0x000ea2000c1e1700 */
[----:B------:R0:W1:Y:S01]  /*0350*/  LDC.64 R8, c[0x4][R2] ;  /* 0x0100000002087b82 */ /* 0x0000620000000a00 */
[----:B------:R-:W3:Y:S01]  /*0360*/  LDCU.64 UR4, c[0x4][0x8] ;  /* 0x01000100ff0477ac */ /* 0x000ee20008000a00 */
[----:B------:R-:W-:Y:S02]  /*0370*/  IMAD.MOV.U32 R6, RZ, RZ, R22 ;  /* 0x000000ffff067224 */ /* 0x000fe400078e0016 */
[----:B------:R-:W-:Y:S02]  /*0380*/  IMAD.MOV.U32 R7, RZ, RZ, R19 ;  /* 0x000000ffff077224 */ /* 0x000fe400078e0013 */
[----:B---3--:R-:W-:Y:S02]  /*0390*/  IMAD.U32 R4, RZ, RZ, UR4 ;  /* 0x00000004ff047e24 */ /* 0x008fe4000f8e00ff */
[----:B------:R-:W-:Y:S01]  /*03a0*/  IMAD.U32 R5, RZ, RZ, UR5 ;  /* 0x00000005ff057e24 */ /* 0x000fe2000f8e00ff */
[----:B-12---:R0:W-:Y:S06]  /*03b0*/  STL [R1], R0 ;  /* 0x0000000001007387 */ /* 0x0061ec0000100800 */
[----:B------:R-:W-:-:S07]  /*03c0*/  LEPC R20, `(.L_x_7) ;  /* 0x000000001014794e */ /* 0x000fce0000000000 */
[----:B0-----:R-:W-:Y:S05]  /*03d0*/  CALL.ABS.NOINC R8 ;  /* 0x0000000008007343 */ /* 0x001fea0003c00000 */
.L_x_7:
[----:B------:R-:W2:Y:S01]  /*03e0*/  LDG.E.S16 R0, desc[UR36][R16.64+0x2] ;  /* 0x0000022410007981 */ /* 0x000ea2000c1e1700 */
[----:B------:R-:W0:Y:S01]  /*03f0*/  LDC.64 R2, c[0x4][R2] ;  /* 0x0100000002027b82 */ /* 0x000e220000000a00 */
[----:B------:R-:W1:Y:S01]  /*0400*/  LDCU.64 UR4, c[0x4][0x8] ;  /* 0x01000100ff0477ac */ /* 0x000e620008000a00 */
[----:B------:R-:W-:Y:S02]  /*0410*/  IMAD.MOV.U32 R6, RZ, RZ, R22 ;  /* 0x000000ffff067224 */ /* 0x000fe400078e0016 */
[----:B------:R-:W-:Y:S01]  /*0420*/  IMAD.MOV.U32 R7, RZ, RZ, R19 ;  /* 0x000000ffff077224 */ /* 0x000fe200078e0013 */
[----:B-1----:R-:W-:Y:S01]  /*0430*/  MOV R4, UR4 ;  /* 0x0000000400047c02 */ /* 0x002fe20008000f00 */
[----:B------:R-:W-:Y:S01]  /*0440*/  IMAD.U32 R5, RZ, RZ, UR5 ;  /* 0x00000005ff057e24 */ /* 0x000fe2000f8e00ff */
[----:B0-2---:R1:W-:Y:S06]  /*0450*/  STL [R1], R0 ;  /* 0x0000000001007387 */ /* 0x0053ec0000100800 */
[----:B------:R-:W-:-:S07]  /*0460*/  LEPC R20, `(.L_x_8) ;  /* 0x000000001014794e */ /* 0x000fce0000000000 */
[----:B-1----:R-:W-:Y:S05]  /*0470*/  CALL.ABS.NOINC R2 ;  /* 0x0000000002007343 */ /* 0x002fea0003c00000 */
.L_x_8:
[----:B------:R-:W-:Y:S02]  /*0480*/  ISETP.NE.AND P6, PT, R26, RZ, PT ;  /* 0x000000ff1a00720c */ /* 0x000fe40003fc5270 */
[----:B------:R-:W-:-:S05]  /*0490*/  IADD3 R16, P0, PT, R16, 0x8, RZ ;  /* 0x0000000810107810 */ /* 0x000fca0007f1e0ff */
[----:B------:R-:W-:-:S06]  /*04a0*/  IMAD.X R17, RZ, RZ, R17, P0 ;  /* 0x000000ffff117224 */ /* 0x000fcc00000e0611 */
[----:B------:R-:W-:Y:S05]  /*04b0*/  @P6 BRA `(.L_x_9) ;  /* 0xfffffffc00406947 */ /* 0x000fea000383ffff */
[----:B------:R-:W-:Y:S05]  /*04c0*/  BSYNC.RECONVERGENT B6 ;  /* 0x0000000000067941 */ /* 0x000fea0003800200 */
.L_x_4:
[----:B------:R-:W-:Y:S02]  /*04d0*/  HFMA2 R5, -RZ, RZ, 0, 0 ;  /* 0x00000000ff057431 */ /* 0x000fe400000001ff */
[----:B------:R-:W-:-:S07]  /*04e0*/  IMAD.MOV.U32 R4, RZ, RZ, R24 ;  /* 0x000000ffff047224 */ /* 0x000fce00078e0018 */
.L_x_3:
[----:B------:R-:W-:-:S04]  /*04f0*/  LOP3.LUT R23, R23, 0x1, RZ, 0xc0, !PT ;  /* 0x0000000117177812 */ /* 0x000fc800078ec0ff */
[----:B------:R-:W-:-:S13]  /*0500*/  ISETP.NE.U32.AND P0, PT, R23, 0x1, PT ;  /* 0x000000011700780c */ /* 0x000fda0003f05070 */
[----:B------:R-:W-:Y:S05]  /*0510*/  @P0 BRA `(.L_x_2) ;  /* 0x0000000000380947 */ /* 0x000fea0003800000 */
[----:B------:R-:W0:Y:S02]  /*0520*/  LDCU.64 UR4, c[0x0][0x380] ;  /* 0x00007000ff0477ac */ /* 0x000e240008000a00 */
[----:B0-----:R-:W-:-:S04]  /*0530*/  LEA R2, P0, R4, UR4, 0x1 ;  /* 0x0000000404027c11 */ /* 0x001fc8000f8008ff */
[----:B------:R-:W-:Y:S01]  /*0540*/  LEA.HI.X R3, R4, UR5, R5, 0x1, P0 ;  /* 0x0000000504037c11 */ /* 0x000fe200080f0c05 */
[----:B------:R-:W0:Y:S04]  /*0550*/  LDCU.64 UR4, c[0x4][0x8] ;  /* 0x01000100ff0477ac */ /* 0x000e280008000a00 */
[----:B------:R-:W2:Y:S01]  /*0560*/  LDG.E.S16 R0, desc[UR36][R2.64] ;  /* 0x0000002402007981 */ /* 0x000ea2000c1e1700 */
[----:B------:R-:W-:Y:S01]  /*0570*/  MOV R8, 0x0 ;  /* 0x0000000000087802 */ /* 0x000fe20000000f00 */
[----:B------:R-:W-:Y:S02]  /*0580*/  IMAD.MOV.U32 R6, RZ, RZ, R22 ;  /* 0x000000ffff067224 */ /* 0x000fe400078e0016 */
[----:B------:R-:W-:-:S03]  /*0590*/  IMAD.MOV.U32 R7, RZ, RZ, R19 ;  /* 0x000000ffff077224 */ /* 0x000fc600078e0013 */
[----:B------:R-:W1:Y:S01]  /*05a0*/  LDC.64 R8, c[0x4][R8] ;  /* 0x0100000008087b82 */ /* 0x000e620000000a00 */
[----:B0-----:R-:W-:Y:S02]  /*05b0*/  IMAD.U32 R4, RZ, RZ, UR4 ;  /* 0x00000004ff047e24 */ /* 0x001fe4000f8e00ff */
[----:B------:R-:W-:Y:S01]  /*05c0*/  IMAD.U32 R5, RZ, RZ, UR5 ;  /* 0x00000005ff057e24 */ /* 0x000fe2000f8e00ff */
[----:B-12---:R0:W-:Y:S06]  /*05d0*/  STL [R1], R0 ;  /* 0x0000000001007387 */ /* 0x0061ec0000100800 */
[----:B------:R-:W-:-:S07]  /*05e0*/  LEPC R20, `(.L_x_2) ;  /* 0x000000001014794e */ /* 0x000fce0000000000 */
[----:B0-----:R-:W-:Y:S05]  /*05f0*/  CALL.ABS.NOINC R8 ;  /* 0x0000000008007343 */ /* 0x001fea0003c00000 */
.L_x_2:
[----:B------:R-:W-:Y:S01]  /*0600*/  MOV R0, 0x0 ;  /* 0x0000000000007802 */ /* 0x000fe20000000f00 */
[----:B------:R-:W0:Y:S01]  /*0610*/  LDCU.64 UR4, c[0x4][0x10] ;  /* 0x01000200ff0477ac */ /* 0x000e220008000a00 */
[----:B------:R-:W-:Y:S02]  /*0620*/  CS2R R6, SRZ ;  /* 0x0000000000067805 */ /* 0x000fe4000001ff00 */
[----:B------:R1:W2:Y:S01]  /*0630*/  LDC.64 R2, c[0x4][R0] ;  /* 0x0100000000027b82 */ /* 0x0002a20000000a00 */
[----:B0-----:R-:W-:Y:S01]  /*0640*/  IMAD.U32 R4, RZ, RZ, UR4 ;  /* 0x00000004ff047e24 */ /* 0x001fe2000f8e00ff */
[----:B-1----:R-:W-:-:S07]  /*0650*/  MOV R5, UR5 ;  /* 0x0000000500057c02 */ /* 0x002fce0008000f00 */
[----:B------:R-:W-:-:S07]  /*0660*/  LEPC R20, `(.L_x_1) ;  /* 0x000000001014794e */ /* 0x000fce0000000000 */
[----:B--2---:R-:W-:Y:S05]  /*0670*/  CALL.ABS.NOINC R2 ;  /* 0x0000000002007343 */ /* 0x004fea0003c00000 */
.L_x_1:
[----:B------:R-:W-:Y:S05]  /*0680*/  BSYNC.RECONVERGENT B7 ;  /* 0x0000000000077941 */ /* 0x000fea0003800200 */
.L_x_0:
[----:B------:R-:W0:Y:S01]  /*0690*/  LDC R9, c[0x0][0x394] ;  /* 0x0000e500ff097b82 */ /* 0x000e220000000800 */
[----:B------:R-:W1:Y:S01]  /*06a0*/  LDCU.64 UR4, c[0x0][0x380] ;  /* 0x00007000ff0477ac */ /* 0x000e620008000a00 */
[----:B0-----:R-:W0:Y:S01]  /*06b0*/  I2F.U32.RP R4, R9 ;  /* 0x0000000900047306 */ /* 0x001e220000209000 */
[----:B------:R-:W-:-:S07]  /*06c0*/  ISETP.NE.U32.AND P2, PT, R9, RZ, PT ;  /* 0x000000ff0900720c */ /* 0x000fce0003f45070 */
[----:B0-----:R-:W0:Y:S02]  /*06d0*/  MUFU.RCP R4, R4 ;  /* 0x0000000400047308 */ /* 0x001e240000001000 */
[----:B0-----:R-:W-:-:S06]  /*06e0*/  VIADD R2, R4, 0xffffffe ;  /* 0x0ffffffe04027836 */ /* 0x001fcc0000000000 */
[----:B------:R0:W2:Y:S02]  /*06f0*/  F2I.FTZ.U32.TRUNC.NTZ R3, R2 ;  /* 0x0000000200037305 */ /* 0x0000a4000021f000 */
[----:B0-----:R-:W-:Y:S02]  /*0700*/  IMAD.MOV.U32 R2, RZ, RZ, RZ ;  /* 0x000000ffff027224 */ /* 0x001fe400078e00ff */
[----:B--2---:R-:W-:-:S04]  /*0710*/  IMAD.MOV R0, RZ, RZ, -R3 ;  /* 0x000000ffff007224 */ /* 0x004fc800078e0a03 */
[----:B------:R-:W-:Y:S02]  /*0720*/  IMAD R5, R0, R9, RZ ;  /* 0x0000000900057224 */ /* 0x000fe400078e02ff */
[----:B------:R-:W-:Y:S02]  /*0730*/  IMAD.SHL.U32 R0, R25, 0x2, RZ ;  /* 0x0000000219007824 */ /* 0x000fe400078e00ff */
[----:B------:R-:W-:-:S06]  /*0740*/  IMAD.HI.U32 R3, R3, R5, R2 ;  /* 0x0000000503037227 */ /* 0x000fcc00078e0002 */
[----:B------:R-:W-:-:S04]  /*0750*/  IMAD.HI.U32 R6, R3, R0, RZ ;  /* 0x0000000003067227 */ /* 0x000fc800078e00ff */
[----:B------:R-:W-:-:S04]  /*0760*/  IMAD.MOV R3, RZ, RZ, -R6 ;  /* 0x000000ffff037224 */ /* 0x000fc800078e0a06 */
[----:B------:R-:W-:Y:S02]  /*0770*/  IMAD R0, R9, R3, R0 ;  /* 0x0000000309007224 */ /* 0x000fe400078e0200 */
[----:B------:R-:W0:Y:S03]  /*0780*/  LDC.64 R2, c[0x0][0x380] ;  /* 0x0000e000ff027b82 */ /* 0x000e260000000a00 */
[----:B------:R-:W-:-:S13]  /*0790*/  ISETP.GE.U32.AND P0, PT, R0, R9, PT ;  /* 0x000000090000720c */ /* 0x000fda0003f06070 */
[----:B------:R-:W-:Y:S01]  /*07a0*/  @P0 IADD3 R0, PT, PT, R0, -R9, RZ ;  /* 0x8000000900000210 */ /* 0x000fe20007ffe0ff */
[----:B------:R-:W-:-:S03]  /*07b0*/  @P0 VIADD R6, R6, 0x1 ;  /* 0x0000000106060836 */ /* 0x000fc60000000000 */
[----:B------:R-:W-:Y:S02]  /*07c0*/  ISETP.GE.U32.AND P1, PT, R0, R9, PT ;  /* 0x000000090000720c */ /* 0x000fe40003f26070 */
[----:B------:R-:W-:-:S11]  /*07d0*/  SHF.R.S32.HI R0, RZ, 0x1f, R9 ;  /* 0x0000001fff007819 */ /* 0x000fd60000011409 */
[----:B------:R-:W-:Y:S01]  /*07e0*/  @P1 VIADD R6, R6, 0x1 ;  /* 0x0000000106061836 */ /* 0x000fe20000000000 */
[----:B------:R-:W-:-:S04]  /*07f0*/  @!P2 LOP3.LUT R6, RZ, R9, RZ, 0x33, !PT ;  /* 0x00000009ff06a212 */ /* 0x000fc800078e33ff */
[----:B------:R-:W-:-:S05]  /*0800*/  IADD3 R6, PT, PT, R6, R9, R25 ;  /* 0x0000000906067210 */ /* 0x000fca0007ffe019 */
[----:B------:R-:W-:-:S04]  /*0810*/  VIADD R11, R6, 0x3 ;  /* 0x00000003060b7836 */ /* 0x000fc80000000000 */
[C---:B0-----:R-:W-:Y:S01]  /*0820*/  IMAD.WIDE R2, R11.reuse, 0x2, R2 ;  /* 0x000000020b027825 */ /* 0x041fe200078e0202 */
[----:B------:R-:W-:-:S04]  /*0830*/  IADD3 R4, P0, PT, R11, -R9, RZ ;  /* 0x800000090b047210 */ /* 0x000fc80007f1e0ff */
[----:B------:R-:W-:Y:S01]  /*0840*/  LEA.HI.X.SX32 R5, R11, ~R0, 0x1, P0 ;  /* 0x800000000b057211 */ /* 0x000fe200000f0eff */
[----:B------:R-:W2:Y:S01]  /*0850*/  LDG.E.U16 R13, desc[UR36][R2.64+0x2] ;  /* 0x00000224020d7981 */ /* 0x000ea2000c1e1500 */
[----:B-1----:R-:W-:-:S03]  /*0860*/  LEA R6, P0, R4, UR4, 0x1 ;  /* 0x0000000404067c11 */ /* 0x002fc6000f8008ff */
[----:B------:R-:W2:Y:S01]  /*0870*/  LDG.E.U16 R0, desc[UR36][R2.64+-0x2] ;  /* 0xfffffe2402007981 */ /* 0x000ea2000c1e1500 */
[----:B------:R-:W-:Y:S01]  /*0880*/  LEA.HI.X R7, R4, UR5, R5, 0x1, P0 ;  /* 0x0000000504077c11 */ /* 0x000fe200080f0c05 */
[----:B------:R-:W-:Y:S02]  /*0890*/  IMAD.WIDE R4, R9, 0x2, R2 ;  /* 0x0000000209047825 */ /* 0x000fe400078e0202 */
[----:B------:R-:W3:Y:S01]  /*08a0*/  LDG.E.U16 R15, desc[UR36][R2.64] ;  /* 0x00000024020f7981 */ /* 0x000ee2000c1e1500 */
[----:B------:R-:W0:Y:S03]  /*08b0*/  LDC.64 R8, c[0x0][0x388] ;  /* 0x0000e200ff087b82 */ /* 0x000e260000000a00 */
[----:B------:R-:W2:Y:S04]  /*08c0*/  LDG.E.U16 R6, desc[UR36][R6.64+-0x4] ;  /* 0xfffffc2406067981 */ /* 0x000ea8000c1e1500 */
[----:B------:R-:W3:Y:S01]  /*08d0*/  LDG.E.U16 R4, desc[UR36][R4.64+0x4] ;  /* 0x0000042404047981 */ /* 0x000ee2000c1e1500 */
[----:B------:R-:W-:Y:S01]  /*08e0*/  IMAD.MOV.U32 R10, RZ, RZ, 0xffff ;  /* 0x0000ffffff0a7424 */ /* 0x000fe200078e00ff */
[----:B------:R-:W-:Y:S05]  /*08f0*/  WARPSYNC.ALL ;  /* 0x0000000000007948 */ /* 0x000fea0003800000 */
[----:B--2---:R-:W-:-:S04]  /*0900*/  IADD3 R0, PT, PT, R6, R13, R0 ;  /* 0x0000000d06007210 */ /* 0x004fc80007ffe000 */
[----:B---3--:R-:W-:-:S04]  /*0910*/  IADD3 R0, PT, PT, R15, R0, R4 ;  /* 0x000000000f007210 */ /* 0x008fc80007ffe004 */
[----:B------:R-:W-:Y:S01]  /*0920*/  PRMT R0, R0, 0x9910, RZ ;  /* 0x0000991000007816 */ /* 0x000fe200000000ff */
[----:B0-----:R-:W-:-:S03]  /*0930*/  IMAD.WIDE R6, R11, 0x2, R8 ;  /* 0x000000020b067825 */ /* 0x001fc600078e0208 */
[----:B------:R-:W-:-:S04]  /*0940*/  ISETP.GE.AND P0, PT, R0, 0x1, PT ;  /* 0x000000010000780c */ /* 0x000fc80003f06270 */
[----:B------:R-:W-:-:S05]  /*0950*/  SEL R9, R10, 0x1, !P0 ;  /* 0x000000010a097807 */ /* 0x000fca0004000000 */
[----:B------:R-:W-:Y:S01]  /*0960*/  STG.E.U16 desc[UR36][R6.64], R9 ;  /* 0x0000000906007986 */ /* 0x000fe2000c101524 */
[----:B------:R-:W-:Y:S06]  /*0970*/  BAR.SYNC.DEFER_BLOCKING 0x0 ;  /* 0x0000000000007b1d */ /* 0x000fec0000010000 */
[----:B------:R-:W-:Y:S05]  /*0980*/  EXIT ;  /* 0x000000000000794d */ /* 0x000fea0003800000 */
.L_x_10:
[----:B------:R-:W-:-:S00]  /*0990*/  BRA `(.L_x_10) ;  /* 0xfffffffc00fc7947 */ /* 0x000fc0000383ffff */
[----:B------:R-:W-:-:S00]  /*09a0*/  NOP ;  /* 0x0000000000007918 */ /* 0x000fc00000000000 */
        /* <DEDUP_REMOVED lines=13> */
.L_x_11:


//--------------------- .nv.global.init           --------------------------
	.section	.nv.global.init,"aw",@progbits
.nv.global.init:
	.type		$str$1,@object
	.size		$str$1,($str - $str$1)
$str$1:
        /*0000*/ 	.byte	0x0a, 0x0a, 0x00
	.type		$str,@object
	.size		$str,(.L_0 - $str)
$str:
        /*0003*/ 	.byte	0x25, 0x68, 0x64, 0x20, 0x00
.L_0:


//--------------------- .nv.shared.reserved.0     --------------------------
	.section	.nv.shared.reserved.0,"aw",@nobits
	.weak		__nv_reservedSMEM_offset_0_alias
	.size		__nv_reservedSMEM_offset_0_alias, 0, 64
	.other		__nv_reservedSMEM_offset_0_alias,@"STO_CUDA_RESERVED_SHARED STV_DEFAULT"
__nv_reservedSMEM_offset_0_alias:
	.zero		0
	.zero		64


//--------------------- .nv.constant0._Z13simulateIsingPsS_ii --------------------------
	.section	.nv.constant0._Z13simulateIsingPsS_ii,"a",@progbits
	.sectionflags	@""
	.align	4
.nv.constant0._Z13simulateIsingPsS_ii:
	.zero		920


//--------------------- SYMBOLS --------------------------

	.type		.nv.reservedSmem.offset0,@object
	.size		.nv.reservedSmem.offset0,0x4
	.type		vprintf,@function
